	.headerflags	@"EF_CUDA_TEXMODE_UNIFIED EF_CUDA_64BIT_ADDRESS EF_CUDA_ACCELERATORS EF_CUDA_SM90 EF_CUDA_VIRTUAL_SM(EF_CUDA_SM90)"
	.elftype	@"ET_EXEC"


//--------------------- .nv.info                  --------------------------
	.section	.nv.info,"",@"SHT_CUDA_INFO"
	.align	4


	//----- nvinfo : EIATTR_REGCOUNT
	.align		4
        /*0000*/ 	.byte	0x04, 0x2f
        /*0002*/ 	.short	(.L_1 - .L_0)
	.align		4
.L_0:
        /*0004*/ 	.word	index@(triton_poi_fused_avg_pool2d_3)
        /*0008*/ 	.word	0x00000020


	//----- nvinfo : EIATTR_MIN_STACK_SIZE
	.align		4
.L_1:
        /*000c*/ 	.byte	0x04, 0x12
        /*000e*/ 	.short	(.L_3 - .L_2)
	.align		4
.L_2:
        /*0010*/ 	.word	index@(triton_poi_fused_avg_pool2d_3)
        /*0014*/ 	.word	0x00000000


	//----- nvinfo : EIATTR_FRAME_SIZE
	.align		4
.L_3:
        /*0018*/ 	.byte	0x04, 0x11
        /*001a*/ 	.short	(.L_5 - .L_4)
	.align		4
.L_4:
        /*001c*/ 	.word	index@(triton_poi_fused_avg_pool2d_3)
        /*0020*/ 	.word	0x00000000


	//----- nvinfo : EIATTR_MIN_STACK_SIZE
	.align		4
.L_5:
        /*0024*/ 	.byte	0x04, 0x12
        /*0026*/ 	.short	(.L_7 - .L_6)
	.align		4
.L_6:
        /*0028*/ 	.word	index@(triton_poi_fused_avg_pool2d_3)
        /*002c*/ 	.word	0x00000000
.L_7:


//--------------------- .nv.info.triton_poi_fused_avg_pool2d_3 --------------------------
	.section	.nv.info.triton_poi_fused_avg_pool2d_3,"",@"SHT_CUDA_INFO"
	.sectionflags	@""
	.align	4


	//----- nvinfo : EIATTR_CUDA_API_VERSION
	.align		4
        /*0000*/ 	.byte	0x04, 0x37
        /*0002*/ 	.short	(.L_9 - .L_8)
.L_8:
        /*0004*/ 	.word	0x0000007c


	//----- nvinfo : EIATTR_KPARAM_INFO
	.align		4
.L_9:
        /*0008*/ 	.byte	0x04, 0x17
        /*000a*/ 	.short	(.L_11 - .L_10)
.L_10:
        /*000c*/ 	.word	0x00000000
        /*0010*/ 	.short	0x0002
        /*0012*/ 	.short	0x0010
        /*0014*/ 	.byte	0x00, 0xf0, 0x11, 0x00


	//----- nvinfo : EIATTR_KPARAM_INFO
	.align		4
.L_11:
        /*0018*/ 	.byte	0x04, 0x17
        /*001a*/ 	.short	(.L_13 - .L_12)
.L_12:
        /*001c*/ 	.word	0x00000000
        /*0020*/ 	.short	0x0001
        /*0022*/ 	.short	0x0008
        /*0024*/ 	.byte	0x00, 0xf4, 0x21, 0x00


	//----- nvinfo : EIATTR_KPARAM_INFO
	.align		4
.L_13:
        /*0028*/ 	.byte	0x04, 0x17
        /*002a*/ 	.short	(.L_15 - .L_14)
.L_14:
        /*002c*/ 	.word	0x00000000
        /*0030*/ 	.short	0x0000
        /*0032*/ 	.short	0x0000
        /*0034*/ 	.byte	0x00, 0xf4, 0x21, 0x00


	//----- nvinfo : EIATTR_SPARSE_MMA_MASK
	.align		4
.L_15:
        /*0038*/ 	.byte	0x03, 0x50
        /*003a*/ 	.short	0x0000


	//----- nvinfo : EIATTR_MAXREG_COUNT
	.align		4
        /*003c*/ 	.byte	0x03, 0x1b
        /*003e*/ 	.short	0x00ff


	//----- nvinfo : EIATTR_EXIT_INSTR_OFFSETS
	.align		4
        /*0040*/ 	.byte	0x04, 0x1c
        /*0042*/ 	.short	(.L_17 - .L_16)


	//   ....[0]....
.L_16:
        /*0044*/ 	.word	0x000016c0


	//----- nvinfo : EIATTR_REQNTID
	.align		4
.L_17:
        /*0048*/ 	.byte	0x04, 0x10
        /*004a*/ 	.short	(.L_19 - .L_18)
.L_18:
        /*004c*/ 	.word	0x00000080
        /*0050*/ 	.word	0x00000001
        /*0054*/ 	.word	0x00000001


	//----- nvinfo : EIATTR_CBANK_PARAM_SIZE
	.align		4
.L_19:
        /*0058*/ 	.byte	0x03, 0x19
        /*005a*/ 	.short	0x0014


	//----- nvinfo : EIATTR_PARAM_CBANK
	.align		4
        /*005c*/ 	.byte	0x04, 0x0a
        /*005e*/ 	.short	(.L_21 - .L_20)
	.align		4
.L_20:
        /*0060*/ 	.word	index@(.nv.constant0.triton_poi_fused_avg_pool2d_3)
        /*0064*/ 	.short	0x0210
        /*0066*/ 	.short	0x0014


	//----- nvinfo : EIATTR_SW_WAR
	.align		4
.L_21:
        /*0068*/ 	.byte	0x04, 0x36
        /*006a*/ 	.short	(.L_23 - .L_22)
.L_22:
        /*006c*/ 	.word	0x00000008
.L_23:


//--------------------- .nv.callgraph             --------------------------
	.section	.nv.callgraph,"",@"SHT_CUDA_CALLGRAPH"
	.align	4
	.sectionentsize	8
	.align		4
        /*0000*/ 	.word	0x00000000
	.align		4
        /*0004*/ 	.word	0xffffffff
	.align		4
        /*0008*/ 	.word	0x00000000
	.align		4
        /*000c*/ 	.word	0xfffffffe
	.align		4
        /*0010*/ 	.word	0x00000000
	.align		4
        /*0014*/ 	.word	0xfffffffd
	.align		4
        /*0018*/ 	.word	0x00000000
	.align		4
        /*001c*/ 	.word	0xfffffffc


//--------------------- .text.triton_poi_fused_avg_pool2d_3 --------------------------
	.section	.text.triton_poi_fused_avg_pool2d_3,"ax",@progbits
	.align	128
        .global         triton_poi_fused_avg_pool2d_3
        .type           triton_poi_fused_avg_pool2d_3,@function
        .size           triton_poi_fused_avg_pool2d_3,(.L_x_1 - triton_poi_fused_avg_pool2d_3)
        .other          triton_poi_fused_avg_pool2d_3,@"STO_CUDA_ENTRY STV_DEFAULT"
triton_poi_fused_avg_pool2d_3:
.text.triton_poi_fused_avg_pool2d_3:
[----:B------:R-:W-:Y:S01]  /*0000*/  LDC R1, c[0x0][0x28] ;  /* 0x00000a00ff017b82 */ /* 0x000fe20000000800 */
[----:B------:R-:W1:Y:S07]  /*0010*/  S2R R0, SR_TID.X ;  /* 0x0000000000007919 */ /* 0x000e6e0000002100 */
[----:B------:R-:W2:Y:S01]  /*0020*/  LDC.64 R20, c[0x0][0x210] ;  /* 0x00008400ff147b82 */ /* 0x000ea20000000a00 */
[----:B------:R-:W-:Y:S02]  /*0030*/  CS2R R8, SRZ ;  /* 0x0000000000087805 */ /* 0x000fe4000001ff00 */
[----:B------:R-:W-:Y:S01]  /*0040*/  CS2R R10, SRZ ;  /* 0x00000000000a7805 */ /* 0x000fe2000001ff00 */
[----:B------:R-:W3:Y:S01]  /*0050*/  S2R R5, SR_CTAID.X ;  /* 0x0000000000057919 */ /* 0x000ee20000002500 */
[----:B------:R-:W-:Y:S01]  /*0060*/  CS2R R6, SRZ ;  /* 0x0000000000067805 */ /* 0x000fe2000001ff00 */
[----:B------:R-:W-:Y:S01]  /*0070*/  ULDC.64 UR4, c[0x0][0x208] ;  /* 0x0000820000047ab9 */ /* 0x000fe20000000a00 */
[----:B-1----:R-:W-:Y:S01]  /*0080*/  IMAD.SHL.U32 R0, R0, 0x4, RZ ;  /* 0x0000000400007824 */ /* 0x002fe200078e00ff */
[----:B---3--:R-:W-:-:S04]  /*0090*/  SHF.R.S32.HI R3, RZ, 0x15, R5 ;  /* 0x00000015ff037819 */ /* 0x008fc80000011405 */
[----:B------:R-:W-:Y:S02]  /*00a0*/  LOP3.LUT R0, R0, 0x1fc, RZ, 0xc0, !PT ;  /* 0x000001fc00007812 */ /* 0x000fe400078ec0ff */
[----:B------:R-:W-:-:S03]  /*00b0*/  SGXT R3, R3, 0x1 ;  /* 0x000000010303781a */ /* 0x000fc60000000200 */
[----:B------:R-:W-:-:S04]  /*00c0*/  IMAD R16, R5, 0x400, R0 ;  /* 0x0000040005107824 */ /* 0x000fc800078e0200 */
[C---:B------:R-:W-:Y:S01]  /*00d0*/  VIADD R15, R16.reuse, 0xffffe000 ;  /* 0xffffe000100f7836 */ /* 0x040fe20000000000 */
[CC--:B------:R-:W-:Y:S01]  /*00e0*/  LEA.HI R2, R3.reuse, R16.reuse, RZ, 0x7 ;  /* 0x0000001003027211 */ /* 0x0c0fe200078f38ff */
[----:B------:R-:W-:Y:S01]  /*00f0*/  VIADD R13, R16, 0xffffdf80 ;  /* 0xffffdf80100d7836 */ /* 0x000fe20000000000 */
[----:B------:R-:W-:Y:S01]  /*0100*/  LEA.HI R0, R3, R16, RZ, 0xd ;  /* 0x0000001003007211 */ /* 0x000fe200078f68ff */
[----:B--2---:R-:W-:Y:S01]  /*0110*/  IMAD.WIDE R14, R15, 0x4, R20 ;  /* 0x000000040f0e7825 */ /* 0x004fe200078e0214 */
[----:B------:R-:W-:Y:S02]  /*0120*/  SHF.R.S32.HI R2, RZ, 0x7, R2 ;  /* 0x00000007ff027819 */ /* 0x000fe40000011402 */
[----:B------:R-:W-:Y:S01]  /*0130*/  SHF.R.S32.HI R0, RZ, 0xd, R0 ;  /* 0x0000000dff007819 */ /* 0x000fe20000011400 */
[----:B------:R-:W-:Y:S01]  /*0140*/  IMAD.WIDE R12, R13, 0x4, R20 ;  /* 0x000000040d0c7825 */ /* 0x000fe200078e0214 */
[----:B------:R-:W-:Y:S02]  /*0150*/  LEA.HI R4, R2, R2, RZ, 0x6 ;  /* 0x0000000202047211 */ /* 0x000fe400078f30ff */
[----:B------:R-:W-:-:S02]  /*0160*/  LEA.HI R5, R0, R0, RZ, 0x6 ;  /* 0x0000000000057211 */ /* 0x000fc400078f30ff */
[----:B------:R-:W-:Y:S02]  /*0170*/  LOP3.LUT R17, R4, 0xffffffc0, RZ, 0xc0, !PT ;  /* 0xffffffc004117812 */ /* 0x000fe400078ec0ff */
[----:B------:R-:W-:-:S03]  /*0180*/  LOP3.LUT R5, R5, 0xffffffc0, RZ, 0xc0, !PT ;  /* 0xffffffc005057812 */ /* 0x000fc600078ec0ff */
[----:B------:R-:W-:Y:S02]  /*0190*/  IMAD.IADD R17, R2, 0x1, -R17 ;  /* 0x0000000102117824 */ /* 0x000fe400078e0a11 */
[----:B------:R-:W-:Y:S01]  /*01a0*/  IMAD.IADD R0, R0, 0x1, -R5 ;  /* 0x0000000100007824 */ /* 0x000fe200078e0a05 */
[----:B------:R-:W-:Y:S02]  /*01b0*/  CS2R R4, SRZ ;  /* 0x0000000000047805 */ /* 0x000fe4000001ff00 */
[C---:B------:R-:W-:Y:S02]  /*01c0*/  ISETP.GT.AND P1, PT, R17.reuse, -0x1, PT ;  /* 0xffffffff1100780c */ /* 0x040fe40003f24270 */
[----:B------:R-:W-:Y:S02]  /*01d0*/  ISETP.GT.AND P0, PT, R17, RZ, PT ;  /* 0x000000ff1100720c */ /* 0x000fe40003f04270 */
[C---:B------:R-:W-:Y:S02]  /*01e0*/  ISETP.GT.AND P1, PT, R0.reuse, RZ, P1 ;  /* 0x000000ff0000720c */ /* 0x040fe40000f24270 */
[----:B------:R-:W-:-:S11]  /*01f0*/  ISETP.GT.AND P2, PT, R0, RZ, P0 ;  /* 0x000000ff0000720c */ /* 0x000fd60000744270 */
[----:B------:R1:W2:Y:S04]  /*0200*/  @P1 LDG.E.128 R8, desc[UR4][R14.64] ;  /* 0x000000040e081981 */ /* 0x0002a8000c1e1d00 */
[----:B------:R2:W3:Y:S01]  /*0210*/  @P2 LDG.E.128 R4, desc[UR4][R12.64] ;  /* 0x000000040c042981 */ /* 0x0004e2000c1e1d00 */
[----:B------:R-:W-:-:S05]  /*0220*/  VIADD R2, R16, 0x200 ;  /* 0x0000020010027836 */ /* 0x000fca0000000000 */
[CC--:B------:R-:W-:Y:S02]  /*0230*/  LEA.HI R18, R3.reuse, R2.reuse, RZ, 0x7 ;  /* 0x0000000203127211 */ /* 0x0c0fe400078f38ff */
[----:B------:R-:W-:Y:S02]  /*0240*/  LEA.HI R2, R3, R2, RZ, 0xd ;  /* 0x0000000203027211 */ /* 0x000fe400078f68ff */
[----:B------:R-:W-:Y:S02]  /*0250*/  SHF.R.S32.HI R18, RZ, 0x7, R18 ;  /* 0x00000007ff127819 */ /* 0x000fe40000011412 */
[----:B------:R-:W-:Y:S02]  /*0260*/  SHF.R.S32.HI R3, RZ, 0xd, R2 ;  /* 0x0000000dff037819 */ /* 0x000fe40000011402 */
[----:B------:R-:W-:Y:S02]  /*0270*/  LEA.HI R2, R18, R18, RZ, 0x6 ;  /* 0x0000001212027211 */ /* 0x000fe400078f30ff */
[----:B------:R-:W-:-:S02]  /*0280*/  LEA.HI R22, R3, R3, RZ, 0x6 ;  /* 0x0000000303167211 */ /* 0x000fc400078f30ff */
[----:B------:R-:W-:Y:S02]  /*0290*/  LOP3.LUT R19, R2, 0xffffffc0, RZ, 0xc0, !PT ;  /* 0xffffffc002137812 */ /* 0x000fe400078ec0ff */
[----:B------:R-:W-:-:S03]  /*02a0*/  LOP3.LUT R22, R22, 0xffffffc0, RZ, 0xc0, !PT ;  /* 0xffffffc016167812 */ /* 0x000fc600078ec0ff */
[----:B------:R-:W-:Y:S02]  /*02b0*/  IMAD.IADD R2, R18, 0x1, -R19 ;  /* 0x0000000112027824 */ /* 0x000fe400078e0a13 */
[----:B------:R-:W-:Y:S02]  /*02c0*/  IMAD.IADD R3, R3, 0x1, -R22 ;  /* 0x0000000103037824 */ /* 0x000fe400078e0a16 */
[----:B------:R-:W-:Y:S01]  /*02d0*/  VIADD R29, R16, 0xffffe200 ;  /* 0xffffe200101d7836 */ /* 0x000fe20000000000 */
[----:B-1----:R-:W-:Y:S01]  /*02e0*/  CS2R R14, SRZ ;  /* 0x00000000000e7805 */ /* 0x002fe2000001ff00 */
[----:B------:R-:W-:Y:S02]  /*02f0*/  VIADD R18, R17, 0x1 ;  /* 0x0000000111127836 */ /* 0x000fe40000000000 */
[----:B------:R-:W-:-:S04]  /*0300*/  IMAD.WIDE R28, R29, 0x4, R20 ;  /* 0x000000041d1c7825 */ /* 0x000fc800078e0214 */
[----:B------:R-:W-:Y:S01]  /*0310*/  VIADD R19, R16, 0xffffe080 ;  /* 0xffffe08010137836 */ /* 0x000fe20000000000 */
[----:B--2---:R-:W-:Y:S02]  /*0320*/  SEL R13, R8, RZ, P1 ;  /* 0x000000ff080d7207 */ /* 0x004fe40000800000 */
[----:B------:R-:W-:Y:S02]  /*0330*/  SEL R8, R9, RZ, P1 ;  /* 0x000000ff09087207 */ /* 0x000fe40000800000 */
[----:B---3--:R-:W-:Y:S02]  /*0340*/  SEL R4, R4, RZ, P2 ;  /* 0x000000ff04047207 */ /* 0x008fe40001000000 */
[----:B------:R-:W-:Y:S02]  /*0350*/  SEL R5, R5, RZ, P2 ;  /* 0x000000ff05057207 */ /* 0x000fe40001000000 */
[----:B------:R-:W-:Y:S02]  /*0360*/  SEL R6, R6, RZ, P2 ;  /* 0x000000ff06067207 */ /* 0x000fe40001000000 */
[----:B------:R-:W-:-:S02]  /*0370*/  SEL R25, R10, RZ, P1 ;  /* 0x000000ff0a197207 */ /* 0x000fc40000800000 */
[----:B------:R-:W-:Y:S02]  /*0380*/  SEL R7, R7, RZ, P2 ;  /* 0x000000ff07077207 */ /* 0x000fe40001000000 */
[----:B------:R-:W-:Y:S02]  /*0390*/  SEL R22, R11, RZ, P1 ;  /* 0x000000ff0b167207 */ /* 0x000fe40000800000 */
[C---:B------:R-:W-:Y:S02]  /*03a0*/  ISETP.GT.AND P2, PT, R2.reuse, RZ, PT ;  /* 0x000000ff0200720c */ /* 0x040fe40003f44270 */
[----:B------:R-:W-:Y:S02]  /*03b0*/  ISETP.GT.AND P1, PT, R2, -0x1, PT ;  /* 0xffffffff0200780c */ /* 0x000fe40003f24270 */
[C---:B------:R-:W-:Y:S02]  /*03c0*/  ISETP.GT.AND P5, PT, R3.reuse, RZ, P2 ;  /* 0x000000ff0300720c */ /* 0x040fe400017a4270 */
[----:B------:R-:W-:Y:S01]  /*03d0*/  ISETP.GT.AND P3, PT, R3, RZ, P1 ;  /* 0x000000ff0300720c */ /* 0x000fe20000f64270 */
[----:B------:R-:W-:Y:S01]  /*03e0*/  FADD R23, R5, R8 ;  /* 0x0000000805177221 */ /* 0x000fe20000000000 */
[----:B------:R-:W-:-:S02]  /*03f0*/  VIADD R5, R16, 0xffffe180 ;  /* 0xffffe18010057836 */ /* 0x000fc40000000000 */
[----:B------:R-:W-:Y:S01]  /*0400*/  FADD R26, R4, R13 ;  /* 0x0000000d041a7221 */ /* 0x000fe20000000000 */
[----:B------:R-:W-:Y:S02]  /*0410*/  CS2R R8, SRZ ;  /* 0x0000000000087805 */ /* 0x000fe4000001ff00 */
[----:B------:R-:W-:Y:S02]  /*0420*/  CS2R R10, SRZ ;  /* 0x00000000000a7805 */ /* 0x000fe4000001ff00 */
[----:B------:R-:W-:Y:S01]  /*0430*/  CS2R R12, SRZ ;  /* 0x00000000000c7805 */ /* 0x000fe2000001ff00 */
[----:B------:R-:W-:Y:S01]  /*0440*/  IMAD.WIDE R4, R5, 0x4, R20 ;  /* 0x0000000405047825 */ /* 0x000fe200078e0214 */
[----:B------:R-:W-:-:S04]  /*0450*/  ISETP.GE.U32.AND P1, PT, R18, 0x40, PT ;  /* 0x000000401200780c */ /* 0x000fc80003f26070 */
[----:B------:R1:W2:Y:S04]  /*0460*/  @P5 LDG.E.128 R8, desc[UR4][R4.64] ;  /* 0x0000000404085981 */ /* 0x0002a8000c1e1d00 */
[----:B------:R3:W4:Y:S01]  /*0470*/  @P3 LDG.E.128 R12, desc[UR4][R28.64] ;  /* 0x000000041c0c3981 */ /* 0x000722000c1e1d00 */
[----:B------:R-:W-:Y:S01]  /*0480*/  ISETP.GT.AND P4, PT, R0, RZ, !P1 ;  /* 0x000000ff0000720c */ /* 0x000fe20004f84270 */
[----:B------:R-:W-:Y:S01]  /*0490*/  FADD R25, R6, R25 ;  /* 0x0000001906197221 */ /* 0x000fe20000000000 */
[----:B------:R-:W-:Y:S01]  /*04a0*/  FADD R22, R7, R22 ;  /* 0x0000001607167221 */ /* 0x000fe20000000000 */
[----:B------:R-:W-:Y:S02]  /*04b0*/  CS2R R6, SRZ ;  /* 0x0000000000067805 */ /* 0x000fe4000001ff00 */
[----:B-1----:R-:W-:Y:S01]  /*04c0*/  CS2R R4, SRZ ;  /* 0x0000000000047805 */ /* 0x002fe2000001ff00 */
[----:B---3--:R-:W-:-:S07]  /*04d0*/  IMAD.WIDE R28, R19, 0x4, R20 ;  /* 0x00000004131c7825 */ /* 0x008fce00078e0214 */
[----:B------:R-:W3:Y:S01]  /*04e0*/  @P4 LDG.E.128 R4, desc[UR4][R28.64] ;  /* 0x000000041c044981 */ /* 0x000ee2000c1e1d00 */
[----:B------:R-:W-:Y:S01]  /*04f0*/  VIADD R27, R16, 0xffffe280 ;  /* 0xffffe280101b7836 */ /* 0x000fe20000000000 */
[----:B--2---:R-:W-:Y:S02]  /*0500*/  SEL R19, R8, RZ, P5 ;  /* 0x000000ff08137207 */ /* 0x004fe40002800000 */
[----:B----4-:R-:W-:-:S05]  /*0510*/  SEL R12, R12, RZ, P3 ;  /* 0x000000ff0c0c7207 */ /* 0x010fca0001800000 */
[----:B------:R-:W-:Y:S01]  /*0520*/  FADD R24, R19, R12 ;  /* 0x0000000c13187221 */ /* 0x000fe20000000000 */
[----:B------:R-:W-:Y:S01]  /*0530*/  VIADD R19, R2, 0x1 ;  /* 0x0000000102137836 */ /* 0x000fe20000000000 */
[----:B------:R-:W-:Y:S02]  /*0540*/  SEL R12, R13, RZ, P3 ;  /* 0x000000ff0d0c7207 */ /* 0x000fe40001800000 */
[----:B------:R-:W-:Y:S02]  /*0550*/  SEL R13, R14, RZ, P3 ;  /* 0x000000ff0e0d7207 */ /* 0x000fe40001800000 */
[----:B------:R-:W-:Y:S02]  /*0560*/  SEL R8, R15, RZ, P3 ;  /* 0x000000ff0f087207 */ /* 0x000fe40001800000 */
[----:B------:R-:W-:Y:S02]  /*0570*/  ISETP.GE.U32.AND P3, PT, R19, 0x40, PT ;  /* 0x000000401300780c */ /* 0x000fe40003f66070 */
[----:B------:R-:W-:-:S02]  /*0580*/  SEL R9, R9, RZ, P5 ;  /* 0x000000ff09097207 */ /* 0x000fc40002800000 */
[----:B------:R-:W-:Y:S02]  /*0590*/  SEL R10, R10, RZ, P5 ;  /* 0x000000ff0a0a7207 */ /* 0x000fe40002800000 */
[----:B------:R-:W-:Y:S02]  /*05a0*/  SEL R11, R11, RZ, P5 ;  /* 0x000000ff0b0b7207 */ /* 0x000fe40002800000 */
[----:B------:R-:W-:Y:S02]  /*05b0*/  ISETP.GT.AND P5, PT, R3, RZ, !P3 ;  /* 0x000000ff0300720c */ /* 0x000fe40005fa4270 */
[----:B---3--:R-:W-:Y:S01]  /*05c0*/  SEL R15, R4, RZ, P4 ;  /* 0x000000ff040f7207 */ /* 0x008fe20002000000 */
[----:B------:R-:W-:Y:S01]  /*05d0*/  FADD R14, R10, R13 ;  /* 0x0000000d0a0e7221 */ /* 0x000fe20000000000 */
[----:B------:R-:W-:Y:S01]  /*05e0*/  FADD R12, R9, R12 ;  /* 0x0000000c090c7221 */ /* 0x000fe20000000000 */
[----:B------:R-:W-:Y:S01]  /*05f0*/  FADD R13, R11, R8 ;  /* 0x000000080b0d7221 */ /* 0x000fe20000000000 */
[----:B------:R-:W-:Y:S01]  /*0600*/  CS2R R8, SRZ ;  /* 0x0000000000087805 */ /* 0x000fe2000001ff00 */
[----:B------:R-:W-:Y:S01]  /*0610*/  FADD R15, R26, R15 ;  /* 0x0000000f1a0f7221 */ /* 0x000fe20000000000 */
[----:B------:R-:W-:Y:S01]  /*0620*/  CS2R R10, SRZ ;  /* 0x00000000000a7805 */ /* 0x000fe2000001ff00 */
[----:B------:R-:W-:-:S05]  /*0630*/  IMAD.WIDE R26, R27, 0x4, R20 ;  /* 0x000000041b1a7825 */ /* 0x000fca00078e0214 */
[----:B------:R1:W2:Y:S01]  /*0640*/  @P5 LDG.E.128 R8, desc[UR4][R26.64] ;  /* 0x000000041a085981 */ /* 0x0002a2000c1e1d00 */
[----:B------:R-:W-:Y:S02]  /*0650*/  SEL R4, R5, RZ, P4 ;  /* 0x000000ff05047207 */ /* 0x000fe40002000000 */
[----:B------:R-:W-:Y:S02]  /*0660*/  ISETP.GT.AND P0, PT, R0, -0x1, P0 ;  /* 0xffffffff0000780c */ /* 0x000fe40000704270 */
[----:B------:R-:W-:Y:S02]  /*0670*/  SEL R6, R6, RZ, P4 ;  /* 0x000000ff06067207 */ /* 0x000fe40002000000 */
[----:B------:R-:W-:Y:S01]  /*0680*/  SEL R7, R7, RZ, P4 ;  /* 0x000000ff07077207 */ /* 0x000fe20002000000 */
[----:B------:R-:W-:Y:S02]  /*0690*/  VIADD R29, R16, 0xffffff80 ;  /* 0xffffff80101d7836 */ /* 0x000fe40000000000 */
[----:B------:R-:W-:Y:S01]  /*06a0*/  FADD R23, R23, R4 ;  /* 0x0000000417177221 */ /* 0x000fe20000000000 */
[----:B------:R-:W-:Y:S01]  /*06b0*/  FADD R25, R25, R6 ;  /* 0x0000000619197221 */ /* 0x000fe20000000000 */
[----:B------:R-:W-:Y:S01]  /*06c0*/  FADD R22, R22, R7 ;  /* 0x0000000716167221 */ /* 0x000fe20000000000 */
[----:B------:R-:W-:Y:S01]  /*06d0*/  CS2R R6, SRZ ;  /* 0x0000000000067805 */ /* 0x000fe2000001ff00 */
[----:B-1----:R-:W-:Y:S01]  /*06e0*/  IMAD.WIDE R26, R29, 0x4, R20 ;  /* 0x000000041d1a7825 */ /* 0x002fe200078e0214 */
[----:B------:R-:W-:-:S02]  /*06f0*/  ISETP.GT.AND P2, PT, R3, -0x1, P2 ;  /* 0xffffffff0300780c */ /* 0x000fc40001744270 */
[----:B--2---:R-:W-:-:S05]  /*0700*/  SEL R5, R8, RZ, P5 ;  /* 0x000000ff08057207 */ /* 0x004fca0002800000 */
[----:B------:R-:W-:Y:S01]  /*0710*/  FADD R24, R24, R5 ;  /* 0x0000000518187221 */ /* 0x000fe20000000000 */
[----:B------:R-:W-:Y:S02]  /*0720*/  CS2R R4, SRZ ;  /* 0x0000000000047805 */ /* 0x000fe4000001ff00 */
[----:B------:R-:W-:-:S04]  /*0730*/  SEL R9, R9, RZ, P5 ;  /* 0x000000ff09097207 */ /* 0x000fc80002800000 */
[----:B------:R1:W2:Y:S01]  /*0740*/  @P0 LDG.E.128 R4, desc[UR4][R26.64] ;  /* 0x000000041a040981 */ /* 0x0002a2000c1e1d00 */
[----:B------:R-:W-:Y:S01]  /*0750*/  SEL R8, R11, RZ, P5 ;  /* 0x000000ff0b087207 */ /* 0x000fe20002800000 */
[----:B------:R-:W-:Y:S01]  /*0760*/  FADD R12, R12, R9 ;  /* 0x000000090c0c7221 */ /* 0x000fe20000000000 */
[----:B------:R-:W-:Y:S02]  /*0770*/  SEL R29, R10, RZ, P5 ;  /* 0x000000ff0a1d7207 */ /* 0x000fe40002800000 */
[----:B------:R-:W-:Y:S01]  /*0780*/  CS2R R10, SRZ ;  /* 0x00000000000a7805 */ /* 0x000fe2000001ff00 */
[----:B------:R-:W-:Y:S01]  /*0790*/  FADD R13, R13, R8 ;  /* 0x000000080d0d7221 */ /* 0x000fe20000000000 */
[----:B------:R-:W-:Y:S01]  /*07a0*/  CS2R R8, SRZ ;  /* 0x0000000000087805 */ /* 0x000fe2000001ff00 */
[----:B-1----:R-:W-:-:S05]  /*07b0*/  IMAD.WIDE R26, R16, 0x4, R20 ;  /* 0x00000004101a7825 */ /* 0x002fca00078e0214 */
[----:B------:R-:W3:Y:S01]  /*07c0*/  @P2 LDG.E.128 R8, desc[UR4][R26.64+0x600] ;  /* 0x000600041a082981 */ /* 0x000ee2000c1e1d00 */
[----:B------:R-:W-:Y:S01]  /*07d0*/  FADD R14, R14, R29 ;  /* 0x0000001d0e0e7221 */ /* 0x000fe20000000000 */
[----:B--2---:R-:W-:-:S05]  /*07e0*/  SEL R4, R4, RZ, P0 ;  /* 0x000000ff04047207 */ /* 0x004fca0000000000 */
[----:B------:R-:W-:Y:S01]  /*07f0*/  FADD R15, R15, R4 ;  /* 0x000000040f0f7221 */ /* 0x000fe20000000000 */
[----:B------:R-:W-:-:S05]  /*0800*/  SEL R4, R5, RZ, P0 ;  /* 0x000000ff05047207 */ /* 0x000fca0000000000 */
[----:B------:R-:W-:Y:S01]  /*0810*/  FADD R23, R23, R4 ;  /* 0x0000000417177221 */ /* 0x000fe20000000000 */
[----:B------:R-:W-:Y:S02]  /*0820*/  LOP3.LUT R4, R0, R17, RZ, 0xfc, !PT ;  /* 0x0000001100047212 */ /* 0x000fe400078efcff */
[----:B------:R-:W-:Y:S02]  /*0830*/  SEL R6, R6, RZ, P0 ;  /* 0x000000ff06067207 */ /* 0x000fe40000000000 */
[----:B------:R-:W-:Y:S02]  /*0840*/  ISETP.GT.AND P4, PT, R4, -0x1, PT ;  /* 0xffffffff0400780c */ /* 0x000fe40003f84270 */
[----:B------:R-:W-:Y:S02]  /*0850*/  SEL R7, R7, RZ, P0 ;  /* 0x000000ff07077207 */ /* 0x000fe40000000000 */
[----:B---3--:R-:W-:Y:S02]  /*0860*/  SEL R5, R8, RZ, P2 ;  /* 0x000000ff08057207 */ /* 0x008fe40001000000 */
[----:B------:R-:W-:-:S02]  /*0870*/  SEL R9, R9, RZ, P2 ;  /* 0x000000ff09097207 */ /* 0x000fc40001000000 */
[----:B------:R-:W-:Y:S01]  /*0880*/  LOP3.LUT R8, R3, R2, RZ, 0xfc, !PT ;  /* 0x0000000203087212 */ /* 0x000fe200078efcff */
[----:B------:R-:W-:Y:S01]  /*0890*/  FADD R25, R25, R6 ;  /* 0x0000000619197221 */ /* 0x000fe20000000000 */
[----:B------:R-:W-:Y:S01]  /*08a0*/  FADD R22, R22, R7 ;  /* 0x0000000716167221 */ /* 0x000fe20000000000 */
[----:B------:R-:W-:Y:S01]  /*08b0*/  FADD R24, R24, R5 ;  /* 0x0000000518187221 */ /* 0x000fe20000000000 */
[----:B------:R-:W-:Y:S02]  /*08c0*/  CS2R R4, SRZ ;  /* 0x0000000000047805 */ /* 0x000fe4000001ff00 */
[----:B------:R-:W-:Y:S01]  /*08d0*/  CS2R R6, SRZ ;  /* 0x0000000000067805 */ /* 0x000fe2000001ff00 */
[----:B------:R-:W-:Y:S01]  /*08e0*/  FADD R12, R12, R9 ;  /* 0x000000090c0c7221 */ /* 0x000fe20000000000 */
[----:B------:R-:W-:Y:S02]  /*08f0*/  ISETP.GT.AND P5, PT, R8, -0x1, PT ;  /* 0xffffffff0800780c */ /* 0x000fe40003fa4270 */
[----:B------:R-:W-:-:S02]  /*0900*/  SEL R9, R10, RZ, P2 ;  /* 0x000000ff0a097207 */ /* 0x000fc40001000000 */
[----:B------:R-:W-:Y:S01]  /*0910*/  SEL R8, R11, RZ, P2 ;  /* 0x000000ff0b087207 */ /* 0x000fe20001000000 */
[----:B------:R-:W2:Y:S01]  /*0920*/  @P4 LDG.E.128 R4, desc[UR4][R26.64] ;  /* 0x000000041a044981 */ /* 0x000ea2000c1e1d00 */
[----:B------:R-:W-:Y:S01]  /*0930*/  CS2R R10, SRZ ;  /* 0x00000000000a7805 */ /* 0x000fe2000001ff00 */
[----:B------:R-:W-:Y:S02]  /*0940*/  FADD R14, R14, R9 ;  /* 0x000000090e0e7221 */ /* 0x000fe40000000000 */
[----:B------:R-:W-:Y:S01]  /*0950*/  FADD R13, R13, R8 ;  /* 0x000000080d0d7221 */ /* 0x000fe20000000000 */
[----:B------:R-:W-:-:S06]  /*0960*/  CS2R R8, SRZ ;  /* 0x0000000000087805 */ /* 0x000fcc000001ff00 */
[----:B------:R-:W3:Y:S01]  /*0970*/  @P5 LDG.E.128 R8, desc[UR4][R26.64+0x800] ;  /* 0x000800041a085981 */ /* 0x000ee2000c1e1d00 */
[----:B------:R-:W-:Y:S02]  /*0980*/  ISETP.GT.AND P0, PT, R0, -0x1, !P1 ;  /* 0xffffffff0000780c */ /* 0x000fe40004f04270 */
[----:B--2---:R-:W-:Y:S02]  /*0990*/  SEL R4, R4, RZ, P4 ;  /* 0x000000ff04047207 */ /* 0x004fe40002000000 */
[----:B------:R-:W-:Y:S02]  /*09a0*/  SEL R6, R6, RZ, P4 ;  /* 0x000000ff06067207 */ /* 0x000fe40002000000 */
[----:B------:R-:W-:Y:S01]  /*09b0*/  SEL R7, R7, RZ, P4 ;  /* 0x000000ff07077207 */ /* 0x000fe20002000000 */
[----:B------:R-:W-:Y:S01]  /*09c0*/  FADD R15, R15, R4 ;  /* 0x000000040f0f7221 */ /* 0x000fe20000000000 */
[----:B------:R-:W-:Y:S02]  /*09d0*/  SEL R4, R5, RZ, P4 ;  /* 0x000000ff05047207 */ /* 0x000fe40002000000 */
[----:B---3--:R-:W-:Y:S01]  /*09e0*/  SEL R5, R8, RZ, P5 ;  /* 0x000000ff08057207 */ /* 0x008fe20002800000 */
[----:B------:R-:W-:Y:S01]  /*09f0*/  FADD R8, R25, R6 ;  /* 0x0000000619087221 */ /* 0x000fe20000000000 */
[----:B------:R-:W-:Y:S01]  /*0a00*/  FADD R25, R22, R7 ;  /* 0x0000000716197221 */ /* 0x000fe20000000000 */
[----:B------:R-:W-:Y:S01]  /*0a10*/  FADD R23, R23, R4 ;  /* 0x0000000417177221 */ /* 0x000fe20000000000 */
[----:B------:R-:W-:Y:S01]  /*0a20*/  CS2R R6, SRZ ;  /* 0x0000000000067805 */ /* 0x000fe2000001ff00 */
[----:B------:R-:W-:Y:S01]  /*0a30*/  FADD R22, R24, R5 ;  /* 0x0000000518167221 */ /* 0x000fe20000000000 */
[----:B------:R-:W-:-:S06]  /*0a40*/  CS2R R4, SRZ ;  /* 0x0000000000047805 */ /* 0x000fcc000001ff00 */
[----:B------:R-:W2:Y:S01]  /*0a50*/  @P0 LDG.E.128 R4, desc[UR4][R26.64+0x200] ;  /* 0x000200041a040981 */ /* 0x000ea2000c1e1d00 */
[----:B------:R-:W-:Y:S02]  /*0a60*/  ISETP.GT.AND P1, PT, R3, -0x1, !P3 ;  /* 0xffffffff0300780c */ /* 0x000fe40005f24270 */
[----:B------:R-:W-:Y:S02]  /*0a70*/  SEL R9, R9, RZ, P5 ;  /* 0x000000ff09097207 */ /* 0x000fe40002800000 */
[----:B------:R-:W-:Y:S02]  /*0a80*/  SEL R29, R10, RZ, P5 ;  /* 0x000000ff0a1d7207 */ /* 0x000fe40002800000 */
[----:B------:R-:W-:Y:S01]  /*0a90*/  SEL R24, R11, RZ, P5 ;  /* 0x000000ff0b187207 */ /* 0x000fe20002800000 */
[----:B------:R-:W-:Y:S02]  /*0aa0*/  VIADD R11, R16, 0x280 ;  /* 0x00000280100b7836 */ /* 0x000fe40000000000 */
[----:B------:R-:W-:-:S02]  /*0ab0*/  FADD R29, R14, R29 ;  /* 0x0000001d0e1d7221 */ /* 0x000fc40000000000 */
[----:B------:R-:W-:Y:S01]  /*0ac0*/  FADD R24, R13, R24 ;  /* 0x000000180d187221 */ /* 0x000fe20000000000 */
[----:B------:R-:W-:Y:S01]  /*0ad0*/  IMAD.WIDE R10, R11, 0x4, R20 ;  /* 0x000000040b0a7825 */ /* 0x000fe200078e0214 */
[----:B--2---:R-:W-:-:S03]  /*0ae0*/  SEL R28, R4, RZ, P0 ;  /* 0x000000ff041c7207 */ /* 0x004fc60000000000 */
[----:B------:R-:W-:Y:S01]  /*0af0*/  FADD R4, R12, R9 ;  /* 0x000000090c047221 */ /* 0x000fe20000000000 */
[----:B------:R-:W-:Y:S01]  /*0b00*/  CS2R R12, SRZ ;  /* 0x00000000000c7805 */ /* 0x000fe2000001ff00 */
[----:B------:R-:W-:Y:S01]  /*0b10*/  FADD R28, R15, R28 ;  /* 0x0000001c0f1c7221 */ /* 0x000fe20000000000 */
[----:B------:R-:W-:-:S06]  /*0b20*/  CS2R R14, SRZ ;  /* 0x00000000000e7805 */ /* 0x000fcc000001ff00 */
[----:B------:R1:W2:Y:S01]  /*0b30*/  @P1 LDG.E.128 R12, desc[UR4][R10.64] ;  /* 0x000000040a0c1981 */ /* 0x0002a2000c1e1d00 */
[----:B------:R-:W-:-:S05]  /*0b40*/  VIADD R9, R0, 0x1 ;  /* 0x0000000100097836 */ /* 0x000fca0000000000 */
[C---:B------:R-:W-:Y:S02]  /*0b50*/  ISETP.GE.U32.AND P2, PT, R9.reuse, 0x40, PT ;  /* 0x000000400900780c */ /* 0x040fe40003f46070 */
[----:B------:R-:W-:Y:S02]  /*0b60*/  LOP3.LUT R9, R9, R18, RZ, 0xfc, !PT ;  /* 0x0000001209097212 */ /* 0x000fe400078efcff */
[----:B------:R-:W-:Y:S02]  /*0b70*/  SEL R18, R5, RZ, P0 ;  /* 0x000000ff05127207 */ /* 0x000fe40000000000 */
[----:B------:R-:W-:Y:S02]  /*0b80*/  ISETP.GT.AND P6, PT, R17, RZ, !P2 ;  /* 0x000000ff1100720c */ /* 0x000fe400057c4270 */
[----:B------:R-:W-:Y:S02]  /*0b90*/  SEL R5, R6, RZ, P0 ;  /* 0x000000ff06057207 */ /* 0x000fe40000000000 */
[----:B------:R-:W-:Y:S01]  /*0ba0*/  SEL R6, R7, RZ, P0 ;  /* 0x000000ff07067207 */ /* 0x000fe20000000000 */
[----:B------:R-:W-:-:S02]  /*0bb0*/  VIADD R7, R16, 0x1f80 ;  /* 0x00001f8010077836 */ /* 0x000fc40000000000 */
[----:B------:R-:W-:Y:S01]  /*0bc0*/  FADD R23, R23, R18 ;  /* 0x0000001217177221 */ /* 0x000fe20000000000 */
[----:B------:R-:W-:Y:S01]  /*0bd0*/  ISETP.GE.U32.AND P4, PT, R9, 0x40, PT ;  /* 0x000000400900780c */ /* 0x000fe20003f86070 */
[----:B------:R-:W-:Y:S01]  /*0be0*/  FADD R18, R8, R5 ;  /* 0x0000000508127221 */ /* 0x000fe20000000000 */
[----:B------:R-:W-:Y:S01]  /*0bf0*/  FADD R25, R25, R6 ;  /* 0x0000000619197221 */ /* 0x000fe20000000000 */
[----:B------:R-:W-:Y:S02]  /*0c00*/  CS2R R8, SRZ ;  /* 0x0000000000087805 */ /* 0x000fe4000001ff00 */
[----:B-1----:R-:W-:Y:S01]  /*0c10*/  CS2R R10, SRZ ;  /* 0x00000000000a7805 */ /* 0x002fe2000001ff00 */
[----:B------:R-:W-:-:S05]  /*0c20*/  IMAD.WIDE R6, R7, 0x4, R20 ;  /* 0x0000000407067825 */ /* 0x000fca00078e0214 */
[----:B------:R1:W3:Y:S01]  /*0c30*/  @P6 LDG.E.128 R8, desc[UR4][R6.64] ;  /* 0x0000000406086981 */ /* 0x0002e2000c1e1d00 */
[----:B------:R-:W-:-:S05]  /*0c40*/  VIADD R26, R3, 0x1 ;  /* 0x00000001031a7836 */ /* 0x000fca0000000000 */
[C---:B------:R-:W-:Y:S02]  /*0c50*/  ISETP.GE.U32.AND P0, PT, R26.reuse, 0x40, PT ;  /* 0x000000401a00780c */ /* 0x040fe40003f06070 */
[----:B------:R-:W-:Y:S02]  /*0c60*/  LOP3.LUT R19, R26, R19, RZ, 0xfc, !PT ;  /* 0x000000131a137212 */ /* 0x000fe400078efcff */
[----:B------:R-:W-:Y:S02]  /*0c70*/  ISETP.GT.AND P5, PT, R2, RZ, !P0 ;  /* 0x000000ff0200720c */ /* 0x000fe400047a4270 */
[----:B------:R-:W-:Y:S02]  /*0c80*/  ISETP.GE.U32.AND P3, PT, R19, 0x40, PT ;  /* 0x000000401300780c */ /* 0x000fe40003f66070 */
[----:B-1----:R-:W-:Y:S02]  /*0c90*/  CS2R R6, SRZ ;  /* 0x0000000000067805 */ /* 0x002fe4000001ff00 */
[----:B--2---:R-:W-:-:S02]  /*0ca0*/  SEL R13, R13, RZ, P1 ;  /* 0x000000ff0d0d7207 */ /* 0x004fc40000800000 */
[----:B------:R-:W-:-:S03]  /*0cb0*/  SEL R5, R12, RZ, P1 ;  /* 0x000000ff0c057207 */ /* 0x000fc60000800000 */
[----:B------:R-:W-:Y:S01]  /*0cc0*/  FADD R19, R4, R13 ;  /* 0x0000000d04137221 */ /* 0x000fe20000000000 */
[----:B------:R-:W-:Y:S02]  /*0cd0*/  VIADD R13, R16, 0x2180 ;  /* 0x00002180100d7836 */ /* 0x000fe40000000000 */
[----:B------:R-:W-:Y:S01]  /*0ce0*/  FADD R22, R22, R5 ;  /* 0x0000000516167221 */ /* 0x000fe20000000000 */
[----:B------:R-:W-:Y:S01]  /*0cf0*/  CS2R R4, SRZ ;  /* 0x0000000000047805 */ /* 0x000fe2000001ff00 */
[----:B------:R-:W-:-:S05]  /*0d00*/  IMAD.WIDE R12, R13, 0x4, R20 ;  /* 0x000000040d0c7825 */ /* 0x000fca00078e0214 */
[----:B------:R1:W2:Y:S01]  /*0d10*/  @P5 LDG.E.128 R4, desc[UR4][R12.64] ;  /* 0x000000040c045981 */ /* 0x0002a2000c1e1d00 */
[----:B------:R-:W-:Y:S02]  /*0d20*/  ISETP.GT.AND P2, PT, R17, -0x1, !P2 ;  /* 0xffffffff1100780c */ /* 0x000fe40005744270 */
[----:B------:R-:W-:Y:S02]  /*0d30*/  SEL R14, R14, RZ, P1 ;  /* 0x000000ff0e0e7207 */ /* 0x000fe40000800000 */
[----:B------:R-:W-:Y:S02]  /*0d40*/  SEL R15, R15, RZ, P1 ;  /* 0x000000ff0f0f7207 */ /* 0x000fe40000800000 */
[----:B---3--:R-:W-:Y:S02]  /*0d50*/  SEL R27, R8, RZ, P6 ;  /* 0x000000ff081b7207 */ /* 0x008fe40003000000 */
[----:B------:R-:W-:Y:S02]  /*0d60*/  SEL R8, R9, RZ, P6 ;  /* 0x000000ff09087207 */ /* 0x000fe40003000000 */
[----:B------:R-:W-:Y:S01]  /*0d70*/  SEL R9, R10, RZ, P6 ;  /* 0x000000ff0a097207 */ /* 0x000fe20003000000 */
[----:B------:R-:W-:Y:S01]  /*0d80*/  FADD R29, R29, R14 ;  /* 0x0000000e1d1d7221 */ /* 0x000fe20000000000 */
[----:B------:R-:W-:-:S03]  /*0d90*/  FADD R24, R24, R15 ;  /* 0x0000000f18187221 */ /* 0x000fc60000000000 */
[----:B------:R-:W-:Y:S01]  /*0da0*/  FADD R18, R18, R9 ;  /* 0x0000000912127221 */ /* 0x000fe20000000000 */
[----:B------:R-:W-:Y:S02]  /*0db0*/  VIADD R9, R16, 0x2000 ;  /* 0x0000200010097836 */ /* 0x000fe40000000000 */
[----:B------:R-:W-:Y:S01]  /*0dc0*/  FADD R23, R23, R8 ;  /* 0x0000000817177221 */ /* 0x000fe20000000000 */
[----:B-1----:R-:W-:Y:S02]  /*0dd0*/  CS2R R12, SRZ ;  /* 0x00000000000c7805 */ /* 0x002fe4000001ff00 */
[----:B------:R-:W-:Y:S01]  /*0de0*/  CS2R R14, SRZ ;  /* 0x00000000000e7805 */ /* 0x000fe2000001ff00 */
[----:B------:R-:W-:-:S05]  /*0df0*/  IMAD.WIDE R8, R9, 0x4, R20 ;  /* 0x0000000409087825 */ /* 0x000fca00078e0214 */
[----:B------:R1:W3:Y:S01]  /*0e00*/  @P2 LDG.E.128 R12, desc[UR4][R8.64] ;  /* 0x00000004080c2981 */ /* 0x0002e2000c1e1d00 */
[----:B------:R-:W-:Y:S02]  /*0e10*/  SEL R10, R11, RZ, P6 ;  /* 0x000000ff0b0a7207 */ /* 0x000fe40003000000 */
[----:B------:R-:W-:Y:S01]  /*0e20*/  ISETP.GT.AND P0, PT, R2, -0x1, !P0 ;  /* 0xffffffff0200780c */ /* 0x000fe20004704270 */
[----:B------:R-:W-:Y:S01]  /*0e30*/  FADD R28, R28, R27 ;  /* 0x0000001b1c1c7221 */ /* 0x000fe20000000000 */
[----:B------:R-:W-:Y:S02]  /*0e40*/  VIADD R27, R16, 0x2200 ;  /* 0x00002200101b7836 */ /* 0x000fe40000000000 */
[----:B------:R-:W-:Y:S02]  /*0e50*/  FADD R25, R25, R10 ;  /* 0x0000000a19197221 */ /* 0x000fe40000000000 */
[----:B------:R-:W-:Y:S01]  /*0e60*/  IMAD.WIDE R26, R27, 0x4, R20 ;  /* 0x000000041b1a7825 */ /* 0x000fe200078e0214 */
[----:B-1----:R-:W-:-:S02]  /*0e70*/  CS2R R8, SRZ ;  /* 0x0000000000087805 */ /* 0x002fc4000001ff00 */
[----:B--2---:R-:W-:-:S05]  /*0e80*/  SEL R11, R4, RZ, P5 ;  /* 0x000000ff040b7207 */ /* 0x004fca0002800000 */
[----:B------:R-:W-:Y:S01]  /*0e90*/  FADD R22, R22, R11 ;  /* 0x0000000b16167221 */ /* 0x000fe20000000000 */
[----:B------:R-:W-:-:S06]  /*0ea0*/  CS2R R10, SRZ ;  /* 0x00000000000a7805 */ /* 0x000fcc000001ff00 */
[----:B------:R1:W2:Y:S01]  /*0eb0*/  @P0 LDG.E.128 R8, desc[UR4][R26.64] ;  /* 0x000000041a080981 */ /* 0x0002a2000c1e1d00 */
[----:B------:R-:W-:Y:S02]  /*0ec0*/  SEL R4, R5, RZ, P5 ;  /* 0x000000ff05047207 */ /* 0x000fe40002800000 */
[----:B------:R-:W-:-:S03]  /*0ed0*/  ISETP.GT.AND P1, PT, R17, 0x3e, PT ;  /* 0x0000003e1100780c */ /* 0x000fc60003f24270 */
[----:B------:R-:W-:Y:S01]  /*0ee0*/  FADD R19, R19, R4 ;  /* 0x0000000413137221 */ /* 0x000fe20000000000 */
[----:B------:R-:W-:Y:S02]  /*0ef0*/  SEL R6, R6, RZ, P5 ;  /* 0x000000ff06067207 */ /* 0x000fe40002800000 */
[----:B------:R-:W-:Y:S02]  /*0f00*/  SEL R7, R7, RZ, P5 ;  /* 0x000000ff07077207 */ /* 0x000fe40002800000 */
[----:B------:R-:W-:Y:S02]  /*0f10*/  ISETP.GE.AND P5, PT, R17, 0x3f, PT ;  /* 0x0000003f1100780c */ /* 0x000fe40003fa6270 */
[----:B---3--:R-:W-:Y:S02]  /*0f20*/  SEL R4, R13, RZ, P2 ;  /* 0x000000ff0d047207 */ /* 0x008fe40001000000 */
[----:B------:R-:W-:Y:S01]  /*0f30*/  SEL R13, R14, RZ, P2 ;  /* 0x000000ff0e0d7207 */ /* 0x000fe20001000000 */
[----:B------:R-:W-:Y:S01]  /*0f40*/  VIADD R14, R17, 0x2 ;  /* 0x00000002110e7836 */ /* 0x000fe20000000000 */
[----:B------:R-:W-:-:S04]  /*0f50*/  SEL R5, R12, RZ, P2 ;  /* 0x000000ff0c057207 */ /* 0x000fc80001000000 */
[----:B------:R-:W-:Y:S01]  /*0f60*/  SEL R14, R14, RZ, !P5 ;  /* 0x000000ff0e0e7207 */ /* 0x000fe20006800000 */
[----:B------:R-:W-:Y:S01]  /*0f70*/  FADD R18, R18, R13 ;  /* 0x0000000d12127221 */ /* 0x000fe20000000000 */
[----:B------:R-:W-:Y:S02]  /*0f80*/  VIADD R13, R16, 0x2080 ;  /* 0x00002080100d7836 */ /* 0x000fe40000000000 */
[----:B------:R-:W-:Y:S01]  /*0f90*/  FADD R29, R29, R6 ;  /* 0x000000061d1d7221 */ /* 0x000fe20000000000 */
[----:B-1----:R-:W-:Y:S02]  /*0fa0*/  VIADD R27, R14, 0x41 ;  /* 0x000000410e1b7836 */ /* 0x002fe40000000000 */
[----:B------:R-:W-:Y:S01]  /*0fb0*/  FADD R24, R24, R7 ;  /* 0x0000000718187221 */ /* 0x000fe20000000000 */
[----:B------:R-:W-:Y:S02]  /*0fc0*/  @!P1 IMAD.MOV R27, RZ, RZ, R14 ;  /* 0x000000ffff1b9224 */ /* 0x000fe400078e020e */
[----:B------:R-:W-:Y:S01]  /*0fd0*/  FADD R28, R28, R5 ;  /* 0x000000051c1c7221 */ /* 0x000fe20000000000 */
[----:B------:R-:W-:Y:S01]  /*0fe0*/  FADD R23, R23, R4 ;  /* 0x0000000417177221 */ /* 0x000fe20000000000 */
[----:B------:R-:W-:-:S02]  /*0ff0*/  ISETP.GT.AND P1, PT, R0, 0x3e, PT ;  /* 0x0000003e0000780c */ /* 0x000fc40003f24270 */
[----:B------:R-:W-:Y:S02]  /*1000*/  CS2R R4, SRZ ;  /* 0x0000000000047805 */ /* 0x000fe4000001ff00 */
[----:B------:R-:W-:Y:S01]  /*1010*/  CS2R R6, SRZ ;  /* 0x0000000000067805 */ /* 0x000fe2000001ff00 */
[----:B------:R-:W-:Y:S01]  /*1020*/  IMAD.WIDE R12, R13, 0x4, R20 ;  /* 0x000000040d0c7825 */ /* 0x000fe200078e0214 */
[----:B------:R-:W-:-:S03]  /*1030*/  ISETP.GE.AND P5, PT, R0, 0x3f, PT ;  /* 0x0000003f0000780c */ /* 0x000fc60003fa6270 */
[----:B------:R-:W-:Y:S01]  /*1040*/  VIADD R14, R0, 0x2 ;  /* 0x00000002000e7836 */ /* 0x000fe20000000000 */
[----:B------:R1:W3:Y:S04]  /*1050*/  @!P4 LDG.E.128 R4, desc[UR4][R12.64] ;  /* 0x000000040c04c981 */ /* 0x0002e8000c1e1d00 */
[----:B------:R-:W-:-:S05]  /*1060*/  SEL R14, R14, RZ, !P5 ;  /* 0x000000ff0e0e7207 */ /* 0x000fca0006800000 */
[----:B-1----:R-:W-:Y:S02]  /*1070*/  VIADD R12, R14, 0x41 ;  /* 0x000000410e0c7836 */ /* 0x002fe40000000000 */
[----:B------:R-:W-:Y:S01]  /*1080*/  @!P1 IMAD.MOV R12, RZ, RZ, R14 ;  /* 0x000000ffff0c9224 */ /* 0x000fe200078e020e */
[C---:B------:R-:W-:Y:S02]  /*1090*/  ISETP.GE.AND P1, PT, R2.reuse, 0x3f, PT ;  /* 0x0000003f0200780c */ /* 0x040fe40003f26270 */
[----:B------:R-:W-:Y:S02]  /*10a0*/  SEL R26, R15, RZ, P2 ;  /* 0x000000ff0f1a7207 */ /* 0x000fe40001000000 */
[C---:B------:R-:W-:Y:S02]  /*10b0*/  ISETP.GT.AND P2, PT, R2.reuse, 0x3e, PT ;  /* 0x0000003e0200780c */ /* 0x040fe40003f44270 */
[----:B------:R-:W-:Y:S01]  /*10c0*/  ISETP.GE.AND P5, PT, R3, 0x3f, PT ;  /* 0x0000003f0300780c */ /* 0x000fe20003fa6270 */
[----:B------:R-:W-:-:S02]  /*10d0*/  IMAD R14, R2, R3, RZ ;  /* 0x00000003020e7224 */ /* 0x000fc400078e02ff */
[----:B------:R-:W-:-:S04]  /*10e0*/  VIADD R15, R16, 0x2280 ;  /* 0x00002280100f7836 */ /* 0x000fc80000000000 */
[----:B------:R-:W-:Y:S01]  /*10f0*/  IMAD.WIDE R20, R15, 0x4, R20 ;  /* 0x000000040f147825 */ /* 0x000fe200078e0214 */
[----:B--2---:R-:W-:-:S03]  /*1100*/  SEL R13, R8, RZ, P0 ;  /* 0x000000ff080d7207 */ /* 0x004fc60000000000 */
[----:B------:R-:W-:-:S05]  /*1110*/  IMAD R8, R17, R0, RZ ;  /* 0x0000000011087224 */ /* 0x000fca00078e02ff */
[----:B------:R-:W-:Y:S01]  /*1120*/  IADD3 R8, R8, -R0, -R17 ;  /* 0x8000000008087210 */ /* 0x000fe20007ffe811 */
[----:B------:R-:W-:-:S03]  /*1130*/  IMAD R0, R0, R27, RZ ;  /* 0x0000001b00007224 */ /* 0x000fc600078e02ff */
[----:B------:R-:W-:Y:S01]  /*1140*/  IADD3 R8, R12, R8, R27 ;  /* 0x000000080c087210 */ /* 0x000fe20007ffe01b */
[----:B------:R-:W-:-:S04]  /*1150*/  IMAD R17, R17, R12, R0 ;  /* 0x0000000c11117224 */ /* 0x000fc800078e0200 */
[----:B------:R-:W-:Y:S02]  /*1160*/  VIADD R0, R8, 0x1 ;  /* 0x0000000108007836 */ /* 0x000fe40000000000 */
[----:B------:R-:W-:Y:S02]  /*1170*/  VIADD R8, R2, 0x2 ;  /* 0x0000000202087836 */ /* 0x000fe40000000000 */
[----:B------:R-:W-:Y:S01]  /*1180*/  FADD R22, R22, R13 ;  /* 0x0000000d16167221 */ /* 0x000fe20000000000 */
[----:B------:R-:W-:Y:S02]  /*1190*/  IMAD R0, R12, R27, R0 ;  /* 0x0000001b0c007224 */ /* 0x000fe400078e0200 */
[----:B------:R-:W-:Y:S02]  /*11a0*/  SEL R13, R8, RZ, !P1 ;  /* 0x000000ff080d7207 */ /* 0x000fe40004800000 */
[C---:B------:R-:W-:Y:S01]  /*11b0*/  ISETP.GT.AND P1, PT, R3.reuse, 0x3e, PT ;  /* 0x0000003e0300780c */ /* 0x040fe20003f24270 */
[----:B------:R-:W-:-:S02]  /*11c0*/  VIADD R12, R3, 0x2 ;  /* 0x00000002030c7836 */ /* 0x000fc40000000000 */
[----:B------:R-:W-:-:S03]  /*11d0*/  VIADD R8, R13, 0x41 ;  /* 0x000000410d087836 */ /* 0x000fc60000000000 */
[----:B------:R-:W-:Y:S01]  /*11e0*/  SEL R12, R12, RZ, !P5 ;  /* 0x000000ff0c0c7207 */ /* 0x000fe20006800000 */
[----:B------:R-:W-:-:S04]  /*11f0*/  @!P2 IMAD.MOV R8, RZ, RZ, R13 ;  /* 0x000000ffff08a224 */ /* 0x000fc800078e020d */
[----:B------:R-:W-:Y:S02]  /*1200*/  VIADD R13, R12, 0x41 ;  /* 0x000000410c0d7836 */ /* 0x000fe40000000000 */
[----:B------:R-:W-:Y:S01]  /*1210*/  @!P1 IMAD.MOV R13, RZ, RZ, R12 ;  /* 0x000000ffff0d9224 */ /* 0x000fe200078e020c */
[----:B------:R-:W-:Y:S01]  /*1220*/  IADD3 R12, R14, -R3, -R2 ;  /* 0x800000030e0c7210 */ /* 0x000fe20007ffe802 */
[----:B------:R-:W-:-:S03]  /*1230*/  IMAD R3, R3, R8, RZ ;  /* 0x0000000803037224 */ /* 0x000fc600078e02ff */
[----:B------:R-:W-:Y:S01]  /*1240*/  IADD3 R12, R13, R12, R8 ;  /* 0x0000000c0d0c7210 */ /* 0x000fe20007ffe008 */
[----:B------:R-:W-:-:S04]  /*1250*/  IMAD R2, R2, R13, R3 ;  /* 0x0000000d02027224 */ /* 0x000fc800078e0203 */
[----:B------:R-:W-:Y:S01]  /*1260*/  VIADD R3, R12, 0x1 ;  /* 0x000000010c037836 */ /* 0x000fe20000000000 */
[----:B------:R-:W-:-:S03]  /*1270*/  CS2R R14, SRZ ;  /* 0x00000000000e7805 */ /* 0x000fc6000001ff00 */
[----:B------:R-:W-:Y:S01]  /*1280*/  IMAD R3, R13, R8, R3 ;  /* 0x000000080d037224 */ /* 0x000fe200078e0203 */
[----:B------:R-:W-:-:S06]  /*1290*/  CS2R R12, SRZ ;  /* 0x00000000000c7805 */ /* 0x000fcc000001ff00 */
[----:B------:R1:W2:Y:S01]  /*12a0*/  @!P3 LDG.E.128 R12, desc[UR4][R20.64] ;  /* 0x00000004140cb981 */ /* 0x0002a2000c1e1d00 */
[----:B------:R-:W-:Y:S02]  /*12b0*/  IMAD.IADD R0, R0, 0x1, -R17 ;  /* 0x0000000100007824 */ /* 0x000fe400078e0a11 */
[----:B------:R-:W-:Y:S01]  /*12c0*/  IMAD.IADD R8, R3, 0x1, -R2 ;  /* 0x0000000103087824 */ /* 0x000fe200078e0a02 */
[----:B------:R-:W-:Y:S01]  /*12d0*/  SEL R10, R10, RZ, P0 ;  /* 0x000000ff0a0a7207 */ /* 0x000fe20000000000 */
[----:B------:R-:W-:Y:S01]  /*12e0*/  FADD R25, R25, R26 ;  /* 0x0000001a19197221 */ /* 0x000fe20000000000 */
[----:B------:R-:W-:Y:S01]  /*12f0*/  I2FP.F32.S32 R0, R0 ;  /* 0x0000000000007245 */ /* 0x000fe20000201400 */
[----:B------:R-:W4:Y:S01]  /*1300*/  LDC.64 R2, c[0x0][0x218] ;  /* 0x00008600ff027b82 */ /* 0x000f220000000a00 */
[----:B------:R-:W-:Y:S02]  /*1310*/  I2FP.F32.S32 R8, R8 ;  /* 0x0000000800087245 */ /* 0x000fe40000201400 */
[----:B------:R-:W-:-:S02]  /*1320*/  SEL R11, R11, RZ, P0 ;  /* 0x000000ff0b0b7207 */ /* 0x000fc40000000000 */
[----:B------:R-:W-:Y:S02]  /*1330*/  SEL R26, R9, RZ, P0 ;  /* 0x000000ff091a7207 */ /* 0x000fe40000000000 */
[----:B------:R-:W-:Y:S02]  /*1340*/  FSETP.GT.AND P0, PT, |R0|, 8.50705917302346158658e+37, PT ;  /* 0x7e8000000000780b */ /* 0x000fe40003f04200 */
[----:B------:R-:W-:Y:S01]  /*1350*/  FSETP.GT.AND P1, PT, |R8|, 8.50705917302346158658e+37, PT ;  /* 0x7e8000000800780b */ /* 0x000fe20003f24200 */
[----:B------:R-:W-:Y:S01]  /*1360*/  FADD R29, R29, R10 ;  /* 0x0000000a1d1d7221 */ /* 0x000fe20000000000 */
[----:B------:R-:W-:Y:S01]  /*1370*/  FADD R24, R24, R11 ;  /* 0x0000000b18187221 */ /* 0x000fe20000000000 */
[----:B---3--:R-:W-:Y:S02]  /*1380*/  SEL R9, R4, RZ, !P4 ;  /* 0x000000ff04097207 */ /* 0x008fe40006000000 */
[----:B------:R-:W-:Y:S02]  /*1390*/  SEL R10, R5, RZ, !P4 ;  /* 0x000000ff050a7207 */ /* 0x000fe40006000000 */
[----:B------:R-:W-:-:S02]  /*13a0*/  SEL R11, R6, RZ, !P4 ;  /* 0x000000ff060b7207 */ /* 0x000fc40006000000 */
[----:B-1----:R-:W-:Y:S02]  /*13b0*/  SEL R20, R7, RZ, !P4 ;  /* 0x000000ff07147207 */ /* 0x002fe40006000000 */
[----:B------:R-:W-:Y:S02]  /*13c0*/  FSETP.GEU.AND P2, PT, |R0|, 1.175494350822287508e-38, PT ;  /* 0x008000000000780b */ /* 0x000fe40003f4e200 */
[----:B------:R-:W-:Y:S01]  /*13d0*/  FSETP.GEU.AND P4, PT, |R8|, 1.175494350822287508e-38, PT ;  /* 0x008000000800780b */ /* 0x000fe20003f8e200 */
[----:B------:R-:W-:Y:S01]  /*13e0*/  @P0 FMUL R0, R0, 0.25 ;  /* 0x3e80000000000820 */ /* 0x000fe20000400000 */
[----:B------:R-:W-:Y:S01]  /*13f0*/  @P1 FMUL R8, R8, 0.25 ;  /* 0x3e80000008081820 */ /* 0x000fe20000400000 */
[----:B------:R-:W-:Y:S01]  /*1400*/  FADD R4, R28, R9 ;  /* 0x000000091c047221 */ /* 0x000fe20000000000 */
[----:B------:R-:W-:Y:S01]  /*1410*/  FADD R5, R23, R10 ;  /* 0x0000000a17057221 */ /* 0x000fe20000000000 */
[----:B------:R-:W-:-:S06]  /*1420*/  FADD R19, R19, R26 ;  /* 0x0000001a13137221 */ /* 0x000fcc0000000000 */
[----:B------:R-:W-:Y:S02]  /*1430*/  @!P2 FMUL R0, R0, 16777216 ;  /* 0x4b8000000000a820 */ /* 0x000fe40000400000 */
[----:B------:R-:W-:Y:S01]  /*1440*/  @!P4 FMUL R8, R8, 16777216 ;  /* 0x4b8000000808c820 */ /* 0x000fe20000400000 */
[----:B------:R-:W-:-:S03]  /*1450*/  FADD R6, R18, R11 ;  /* 0x0000000b12067221 */ /* 0x000fc60000000000 */
[----:B------:R-:W1:Y:S01]  /*1460*/  MUFU.RCP R0, R0 ;  /* 0x0000000000007308 */ /* 0x000e620000001000 */
[----:B------:R-:W-:Y:S01]  /*1470*/  FADD R7, R25, R20 ;  /* 0x0000001419077221 */ /* 0x000fe20000000000 */
[----:B------:R-:W-:Y:S01]  /*1480*/  @P0 FMUL R4, R4, 0.25 ;  /* 0x3e80000004040820 */ /* 0x000fe20000400000 */
[----:B------:R-:W-:Y:S01]  /*1490*/  @P0 FMUL R5, R5, 0.25 ;  /* 0x3e80000005050820 */ /* 0x000fe20000400000 */
[----:B------:R-:W-:Y:S01]  /*14a0*/  @P0 FMUL R6, R6, 0.25 ;  /* 0x3e80000006060820 */ /* 0x000fe20000400000 */
[----:B------:R-:W-:Y:S01]  /*14b0*/  @P0 FMUL R7, R7, 0.25 ;  /* 0x3e80000007070820 */ /* 0x000fe20000400000 */
[----:B------:R-:W-:Y:S01]  /*14c0*/  @!P2 FMUL R4, R4, 16777216 ;  /* 0x4b8000000404a820 */ /* 0x000fe20000400000 */
[----:B------:R-:W-:Y:S01]  /*14d0*/  @!P2 FMUL R5, R5, 16777216 ;  /* 0x4b8000000505a820 */ /* 0x000fe20000400000 */
[----:B------:R-:W-:Y:S01]  /*14e0*/  @!P2 FMUL R6, R6, 16777216 ;  /* 0x4b8000000606a820 */ /* 0x000fe20000400000 */
[----:B------:R-:W-:Y:S01]  /*14f0*/  @!P2 FMUL R7, R7, 16777216 ;  /* 0x4b8000000707a820 */ /* 0x000fe20000400000 */
[----:B----4-:R-:W-:-:S04]  /*1500*/  IMAD.WIDE R2, R16, 0x4, R2 ;  /* 0x0000000410027825 */ /* 0x010fc800078e0202 */
[C---:B-1----:R-:W-:Y:S01]  /*1510*/  FMUL R4, R0.reuse, R4 ;  /* 0x0000000400047220 */ /* 0x042fe20000400000 */
[C---:B------:R-:W-:Y:S01]  /*1520*/  FMUL R5, R0.reuse, R5 ;  /* 0x0000000500057220 */ /* 0x040fe20000400000 */
[C---:B------:R-:W-:Y:S01]  /*1530*/  FMUL R6, R0.reuse, R6 ;  /* 0x0000000600067220 */ /* 0x040fe20000400000 */
[----:B------:R-:W-:-:S05]  /*1540*/  FMUL R7, R0, R7 ;  /* 0x0000000700077220 */ /* 0x000fca0000400000 */
[----:B------:R-:W-:Y:S01]  /*1550*/  STG.E.128 desc[UR4][R2.64], R4 ;  /* 0x0000000402007986 */ /* 0x000fe2000c101d04 */
[----:B--2---:R-:W-:Y:S02]  /*1560*/  SEL R9, R12, RZ, !P3 ;  /* 0x000000ff0c097207 */ /* 0x004fe40005800000 */
[----:B------:R-:W-:Y:S01]  /*1570*/  SEL R10, R13, RZ, !P3 ;  /* 0x000000ff0d0a7207 */ /* 0x000fe20005800000 */
[----:B------:R-:W1:Y:S01]  /*1580*/  MUFU.RCP R12, R8 ;  /* 0x00000008000c7308 */ /* 0x000e620000001000 */
[----:B------:R-:W-:Y:S02]  /*1590*/  SEL R14, R14, RZ, !P3 ;  /* 0x000000ff0e0e7207 */ /* 0x000fe40005800000 */
[----:B------:R-:W-:Y:S01]  /*15a0*/  SEL R15, R15, RZ, !P3 ;  /* 0x000000ff0f0f7207 */ /* 0x000fe20005800000 */
[----:B------:R-:W-:Y:S01]  /*15b0*/  FADD R9, R22, R9 ;  /* 0x0000000916097221 */ /* 0x000fe20000000000 */
[----:B------:R-:W-:Y:S01]  /*15c0*/  FADD R10, R19, R10 ;  /* 0x0000000a130a7221 */ /* 0x000fe20000000000 */
[----:B------:R-:W-:-:S02]  /*15d0*/  FADD R14, R29, R14 ;  /* 0x0000000e1d0e7221 */ /* 0x000fc40000000000 */
        /* <DEDUP_REMOVED lines=9> */
[C---:B-1----:R-:W-:Y:S01]  /*1670*/  FMUL R8, R12.reuse, R9 ;  /* 0x000000090c087220 */ /* 0x042fe20000400000 */
[C---:B------:R-:W-:Y:S01]  /*1680*/  FMUL R9, R12.reuse, R10 ;  /* 0x0000000a0c097220 */ /* 0x040fe20000400000 */
[C---:B------:R-:W-:Y:S01]  /*1690*/  FMUL R10, R12.reuse, R14 ;  /* 0x0000000e0c0a7220 */ /* 0x040fe20000400000 */
[----:B------:R-:W-:-:S05]  /*16a0*/  FMUL R11, R12, R11 ;  /* 0x0000000b0c0b7220 */ /* 0x000fca0000400000 */
[----:B------:R-:W-:Y:S01]  /*16b0*/  STG.E.128 desc[UR4][R2.64+0x800], R8 ;  /* 0x0008000802007986 */ /* 0x000fe2000c101d04 */
[----:B------:R-:W-:Y:S05]  /*16c0*/  EXIT ;  /* 0x000000000000794d */ /* 0x000fea0003800000 */
.L_x_0:
[----:B------:R-:W-:-:S00]  /*16d0*/  BRA `(.L_x_0) ;  /* 0xfffffffc00fc7947 */ /* 0x000fc0000383ffff */
[----:B------:R-:W-:-:S00]  /*16e0*/  NOP ;  /* 0x0000000000007918 */ /* 0x000fc00000000000 */
        /* <DEDUP_REMOVED lines=9> */
.L_x_1:


//--------------------- .nv.constant0.triton_poi_fused_avg_pool2d_3 --------------------------
	.section	.nv.constant0.triton_poi_fused_avg_pool2d_3,"a",@progbits
	.sectionflags	@""
	.align	4
.nv.constant0.triton_poi_fused_avg_pool2d_3:
	.zero		548
